//
// Generated by NVIDIA NVVM Compiler
//
// Compiler Build ID: CL-36424714
// Cuda compilation tools, release 13.0, V13.0.88
// Based on NVVM 20.0.0
//

.version 9.0
.target sm_100
.address_size 64

	// .globl	_Z4blurPiS_S_S_S_S_

.visible .entry _Z4blurPiS_S_S_S_S_(
	.param .u64 .ptr .align 1 _Z4blurPiS_S_S_S_S__param_0,
	.param .u64 .ptr .align 1 _Z4blurPiS_S_S_S_S__param_1,
	.param .u64 .ptr .align 1 _Z4blurPiS_S_S_S_S__param_2,
	.param .u64 .ptr .align 1 _Z4blurPiS_S_S_S_S__param_3,
	.param .u64 .ptr .align 1 _Z4blurPiS_S_S_S_S__param_4,
	.param .u64 .ptr .align 1 _Z4blurPiS_S_S_S_S__param_5
)
{
	.reg .pred 	%p<22>;
	.reg .b32 	%r<131>;
	.reg .b64 	%rd<53>;

	ld.param.u64 	%rd7, [_Z4blurPiS_S_S_S_S__param_0];
	ld.param.u64 	%rd8, [_Z4blurPiS_S_S_S_S__param_1];
	ld.param.u64 	%rd9, [_Z4blurPiS_S_S_S_S__param_2];
	ld.param.u64 	%rd10, [_Z4blurPiS_S_S_S_S__param_3];
	ld.param.u64 	%rd11, [_Z4blurPiS_S_S_S_S__param_4];
	ld.param.u64 	%rd12, [_Z4blurPiS_S_S_S_S__param_5];
	cvta.to.global.u64 	%rd1, %rd12;
	cvta.to.global.u64 	%rd2, %rd9;
	cvta.to.global.u64 	%rd3, %rd11;
	cvta.to.global.u64 	%rd4, %rd8;
	cvta.to.global.u64 	%rd5, %rd10;
	cvta.to.global.u64 	%rd6, %rd7;
	mov.u32 	%r3, %ctaid.x;
	mov.u32 	%r4, %ntid.x;
	mov.u32 	%r5, %tid.x;
	mad.lo.s32 	%r1, %r3, %r4, %r5;
	mov.u32 	%r6, %ctaid.y;
	mov.u32 	%r7, %ntid.y;
	mov.u32 	%r8, %tid.y;
	mad.lo.s32 	%r9, %r6, %r7, %r8;
	setp.gt.s32 	%p1, %r1, 427;
	setp.gt.u32 	%p2, %r9, 520;
	or.pred  	%p3, %p1, %p2;
	@%p3 bra 	$L__BB0_15;
	setp.eq.s32 	%p4, %r1, 0;
	setp.eq.s32 	%p5, %r9, 0;
	setp.eq.s32 	%p6, %r9, 427;
	or.pred  	%p7, %p5, %p6;
	or.pred  	%p8, %p4, %p7;
	@%p8 bra 	$L__BB0_3;
	mul.lo.s32 	%r98, %r1, 521;
	cvt.s64.s32 	%rd38, %r98;
	cvt.u64.u32 	%rd39, %r9;
	add.s64 	%rd40, %rd39, %rd38;
	shl.b64 	%rd41, %rd40, 2;
	add.s64 	%rd42, %rd6, %rd41;
	ld.global.u32 	%r99, [%rd42+4];
	add.s32 	%r100, %r9, %r98;
	add.s32 	%r101, %r100, -1;
	mul.wide.s32 	%rd43, %r101, 4;
	add.s64 	%rd44, %rd6, %rd43;
	ld.global.u32 	%r102, [%rd44];
	add.s32 	%r103, %r102, %r99;
	ld.global.u32 	%r104, [%rd44+8];
	add.s32 	%r105, %r103, %r104;
	add.s32 	%r106, %r105, %r102;
	shr.s32 	%r107, %r106, 31;
	shr.u32 	%r108, %r107, 30;
	add.s32 	%r109, %r106, %r108;
	shr.s32 	%r110, %r109, 2;
	mul.wide.s32 	%rd45, %r100, 4;
	add.s64 	%rd46, %rd5, %rd45;
	st.global.u32 	[%rd46], %r110;
	add.s64 	%rd47, %rd4, %rd41;
	ld.global.u32 	%r111, [%rd47+4];
	add.s64 	%rd48, %rd4, %rd43;
	ld.global.u32 	%r112, [%rd48];
	add.s32 	%r113, %r112, %r111;
	ld.global.u32 	%r114, [%rd48+8];
	add.s32 	%r115, %r113, %r114;
	add.s32 	%r116, %r115, %r112;
	shr.s32 	%r117, %r116, 31;
	shr.u32 	%r118, %r117, 30;
	add.s32 	%r119, %r116, %r118;
	shr.s32 	%r120, %r119, 2;
	add.s64 	%rd49, %rd3, %rd45;
	st.global.u32 	[%rd49], %r120;
	add.s64 	%rd50, %rd2, %rd41;
	ld.global.u32 	%r121, [%rd50+4];
	add.s64 	%rd51, %rd2, %rd43;
	ld.global.u32 	%r122, [%rd51];
	add.s32 	%r123, %r122, %r121;
	ld.global.u32 	%r124, [%rd51+8];
	add.s32 	%r125, %r123, %r124;
	add.s32 	%r126, %r125, %r122;
	shr.s32 	%r127, %r126, 31;
	shr.u32 	%r128, %r127, 30;
	add.s32 	%r129, %r126, %r128;
	shr.s32 	%r130, %r129, 2;
	add.s64 	%rd52, %rd1, %rd45;
	st.global.u32 	[%rd52], %r130;
	bra.uni 	$L__BB0_15;
$L__BB0_3:
	setp.ne.s32 	%p9, %r1, 0;
	@%p9 bra 	$L__BB0_7;
	setp.eq.s32 	%p10, %r9, 0;
	@%p10 bra 	$L__BB0_7;
	setp.eq.s32 	%p11, %r9, 427;
	@%p11 bra 	$L__BB0_7;
	mul.wide.u32 	%rd27, %r9, 4;
	add.s64 	%rd28, %rd6, %rd27;
	ld.global.u32 	%r76, [%rd28+4];
	shl.b32 	%r77, %r76, 1;
	add.s32 	%r78, %r9, -1;
	mul.wide.u32 	%rd29, %r78, 4;
	add.s64 	%rd30, %rd6, %rd29;
	ld.global.u32 	%r79, [%rd30];
	add.s32 	%r80, %r77, %r79;
	mul.hi.s32 	%r81, %r80, 1431655766;
	shr.u32 	%r82, %r81, 31;
	add.s32 	%r83, %r81, %r82;
	add.s64 	%rd31, %rd5, %rd27;
	st.global.u32 	[%rd31], %r83;
	add.s64 	%rd32, %rd4, %rd27;
	ld.global.u32 	%r84, [%rd32+4];
	shl.b32 	%r85, %r84, 1;
	add.s64 	%rd33, %rd4, %rd29;
	ld.global.u32 	%r86, [%rd33];
	add.s32 	%r87, %r85, %r86;
	mul.hi.s32 	%r88, %r87, 1431655766;
	shr.u32 	%r89, %r88, 31;
	add.s32 	%r90, %r88, %r89;
	add.s64 	%rd34, %rd3, %rd27;
	st.global.u32 	[%rd34], %r90;
	add.s64 	%rd35, %rd2, %rd27;
	ld.global.u32 	%r91, [%rd35+4];
	shl.b32 	%r92, %r91, 1;
	add.s64 	%rd36, %rd2, %rd29;
	ld.global.u32 	%r93, [%rd36];
	add.s32 	%r94, %r92, %r93;
	mul.hi.s32 	%r95, %r94, 1431655766;
	shr.u32 	%r96, %r95, 31;
	add.s32 	%r97, %r95, %r96;
	add.s64 	%rd37, %rd1, %rd27;
	st.global.u32 	[%rd37], %r97;
	bra.uni 	$L__BB0_15;
$L__BB0_7:
	setp.eq.s32 	%p12, %r1, 0;
	setp.ne.s32 	%p13, %r9, 0;
	or.pred  	%p14, %p13, %p12;
	@%p14 bra 	$L__BB0_9;
	mul.lo.s32 	%r54, %r1, 521;
	mul.wide.s32 	%rd20, %r54, 4;
	add.s64 	%rd21, %rd6, %rd20;
	ld.global.u32 	%r55, [%rd21+4];
	ld.global.u32 	%r56, [%rd21+-4];
	shl.b32 	%r57, %r55, 1;
	add.s32 	%r58, %r56, %r57;
	mul.hi.s32 	%r59, %r58, 1431655766;
	shr.u32 	%r60, %r59, 31;
	add.s32 	%r61, %r59, %r60;
	add.s64 	%rd22, %rd5, %rd20;
	st.global.u32 	[%rd22], %r61;
	add.s64 	%rd23, %rd4, %rd20;
	ld.global.u32 	%r62, [%rd23+4];
	ld.global.u32 	%r63, [%rd23+-4];
	shl.b32 	%r64, %r62, 1;
	add.s32 	%r65, %r63, %r64;
	mul.hi.s32 	%r66, %r65, 1431655766;
	shr.u32 	%r67, %r66, 31;
	add.s32 	%r68, %r66, %r67;
	add.s64 	%rd24, %rd3, %rd20;
	st.global.u32 	[%rd24], %r68;
	add.s64 	%rd25, %rd2, %rd20;
	ld.global.u32 	%r69, [%rd25+4];
	ld.global.u32 	%r70, [%rd25+-4];
	shl.b32 	%r71, %r69, 1;
	add.s32 	%r72, %r70, %r71;
	mul.hi.s32 	%r73, %r72, 1431655766;
	shr.u32 	%r74, %r73, 31;
	add.s32 	%r75, %r73, %r74;
	add.s64 	%rd26, %rd1, %rd20;
	st.global.u32 	[%rd26], %r75;
	bra.uni 	$L__BB0_15;
$L__BB0_9:
	setp.eq.s32 	%p15, %r1, 0;
	setp.ne.s32 	%p16, %r9, 427;
	or.pred  	%p17, %p16, %p15;
	@%p17 bra 	$L__BB0_11;
	mul.lo.s32 	%r32, %r1, 521;
	mul.wide.s32 	%rd13, %r32, 4;
	add.s64 	%rd14, %rd6, %rd13;
	ld.global.u32 	%r33, [%rd14+1712];
	ld.global.u32 	%r34, [%rd14+1704];
	shl.b32 	%r35, %r34, 1;
	add.s32 	%r36, %r35, %r33;
	mul.hi.s32 	%r37, %r36, 1431655766;
	shr.u32 	%r38, %r37, 31;
	add.s32 	%r39, %r37, %r38;
	add.s64 	%rd15, %rd5, %rd13;
	st.global.u32 	[%rd15+1708], %r39;
	add.s64 	%rd16, %rd4, %rd13;
	ld.global.u32 	%r40, [%rd16+1712];
	ld.global.u32 	%r41, [%rd16+1704];
	shl.b32 	%r42, %r41, 1;
	add.s32 	%r43, %r42, %r40;
	mul.hi.s32 	%r44, %r43, 1431655766;
	shr.u32 	%r45, %r44, 31;
	add.s32 	%r46, %r44, %r45;
	add.s64 	%rd17, %rd3, %rd13;
	st.global.u32 	[%rd17+1708], %r46;
	add.s64 	%rd18, %rd2, %rd13;
	ld.global.u32 	%r47, [%rd18+1712];
	ld.global.u32 	%r48, [%rd18+1704];
	shl.b32 	%r49, %r48, 1;
	add.s32 	%r50, %r49, %r47;
	mul.hi.s32 	%r51, %r50, 1431655766;
	shr.u32 	%r52, %r51, 31;
	add.s32 	%r53, %r51, %r52;
	add.s64 	%rd19, %rd1, %rd13;
	st.global.u32 	[%rd19+1708], %r53;
	bra.uni 	$L__BB0_15;
$L__BB0_11:
	or.b32  	%r10, %r1, %r9;
	setp.ne.s32 	%p18, %r10, 0;
	@%p18 bra 	$L__BB0_13;
	ld.global.u32 	%r29, [%rd6+4];
	st.global.u32 	[%rd5], %r29;
	ld.global.u32 	%r30, [%rd4+4];
	st.global.u32 	[%rd3], %r30;
	ld.global.u32 	%r31, [%rd2+4];
	st.global.u32 	[%rd1], %r31;
	bra.uni 	$L__BB0_15;
$L__BB0_13:
	setp.ne.s32 	%p19, %r9, 427;
	setp.ne.s32 	%p20, %r1, 0;
	or.pred  	%p21, %p20, %p19;
	@%p21 bra 	$L__BB0_15;
	ld.global.u32 	%r11, [%rd6+1704];
	ld.global.u32 	%r12, [%rd6+1712];
	add.s32 	%r13, %r12, %r11;
	shr.u32 	%r14, %r13, 31;
	add.s32 	%r15, %r13, %r14;
	shr.s32 	%r16, %r15, 1;
	st.global.u32 	[%rd5+1708], %r16;
	ld.global.u32 	%r17, [%rd4+1704];
	ld.global.u32 	%r18, [%rd4+1712];
	add.s32 	%r19, %r18, %r17;
	shr.u32 	%r20, %r19, 31;
	add.s32 	%r21, %r19, %r20;
	shr.s32 	%r22, %r21, 1;
	st.global.u32 	[%rd3+1708], %r22;
	ld.global.u32 	%r23, [%rd2+1704];
	ld.global.u32 	%r24, [%rd2+1712];
	add.s32 	%r25, %r24, %r23;
	shr.u32 	%r26, %r25, 31;
	add.s32 	%r27, %r25, %r26;
	shr.s32 	%r28, %r27, 1;
	st.global.u32 	[%rd1+1708], %r28;
$L__BB0_15:
	ret;

}


// ===== COMPILED SASS (sm_100) =====

	.target	sm_100

	.elftype	@"ET_EXEC"


//--------------------- .note.nv.tkinfo           --------------------------
	.section	.note.nv.tkinfo,"",@"SHT_NOTE"
	.sectionflags	@"SHF_NOTE_NV_TKINFO"
	.tkinfo
        /*0018*/ 	.word	0x00000002
        /*0030*/ 	.string	""
        /*0030*/ 	.string	"ptxas"
        /*0030*/ 	.string	"Cuda compilation tools, release 13.0, V13.0.88"
        /*0030*/ 	.string	"Build cuda_13.0.r13.0/compiler.36424714_0"
        /*0030*/ 	.string	"-arch sm_100 -m 64 "



//--------------------- .note.nv.cuinfo           --------------------------
	.section	.note.nv.cuinfo,"",@"SHT_NOTE"
	.sectionflags	@"SHF_NOTE_NV_CUINFO"
        /*0018*/ 	.short	0x0002
        /*001a*/ 	.short	0x0064
        /*001c*/ 	.short	0x0082
	.zero		2


//--------------------- .nv.info                  --------------------------
	.section	.nv.info,"",@"SHT_CUDA_INFO"
	.align	4


	//----- nvinfo : EIATTR_REGCOUNT
	.align		4
        /*0000*/ 	.byte	0x04, 0x2f
        /*0002*/ 	.short	(.L_1 - .L_0)
	.align		4
.L_0:
        /*0004*/ 	.word	index@(_Z4blurPiS_S_S_S_S_)
        /*0008*/ 	.word	0x00000016


	//----- nvinfo : EIATTR_FRAME_SIZE
	.align		4
.L_1:
        /*000c*/ 	.byte	0x04, 0x11
        /*000e*/ 	.short	(.L_3 - .L_2)
	.align		4
.L_2:
        /*0010*/ 	.word	index@(_Z4blurPiS_S_S_S_S_)
        /*0014*/ 	.word	0x00000000


	//----- nvinfo : EIATTR_MIN_STACK_SIZE
	.align		4
.L_3:
        /*0018*/ 	.byte	0x04, 0x12
        /*001a*/ 	.short	(.L_5 - .L_4)
	.align		4
.L_4:
        /*001c*/ 	.word	index@(_Z4blurPiS_S_S_S_S_)
        /*0020*/ 	.word	0x00000000
.L_5:


//--------------------- .nv.compat                --------------------------
	.section	.nv.compat,"",@"SHT_CUDA_COMPAT_INFO"
	.align	4
        /*0000*/ 	.byte	0x02, 0x09, 0x00, 0x00, 0x02, 0x02, 0x01, 0x00, 0x02, 0x05, 0x05, 0x00, 0x03, 0x07, 0x01, 0x01
        /*0010*/ 	.byte	0x02, 0x03, 0x00, 0x00, 0x02, 0x06, 0x01, 0x00, 0x04, 0x0b, 0x08, 0x00, 0x09, 0x00, 0x00, 0x00
        /*0020*/ 	.byte	0x00, 0x00, 0x00, 0x00


//--------------------- .nv.info._Z4blurPiS_S_S_S_S_ --------------------------
	.section	.nv.info._Z4blurPiS_S_S_S_S_,"",@"SHT_CUDA_INFO"
	.sectionflags	@""
	.align	4


	//----- nvinfo : EIATTR_CUDA_API_VERSION
	.align		4
        /*0000*/ 	.byte	0x04, 0x37
        /*0002*/ 	.short	(.L_7 - .L_6)
.L_6:
        /*0004*/ 	.word	0x00000082


	//----- nvinfo : EIATTR_KPARAM_INFO
	.align		4
.L_7:
        /*0008*/ 	.byte	0x04, 0x17
        /*000a*/ 	.short	(.L_9 - .L_8)
.L_8:
        /*000c*/ 	.word	0x00000000
        /*0010*/ 	.short	0x0005
        /*0012*/ 	.short	0x0028
        /*0014*/ 	.byte	0x00, 0xf5, 0x21, 0x00


	//----- nvinfo : EIATTR_KPARAM_INFO
	.align		4
.L_9:
        /*0018*/ 	.byte	0x04, 0x17
        /*001a*/ 	.short	(.L_11 - .L_10)
.L_10:
        /*001c*/ 	.word	0x00000000
        /*0020*/ 	.short	0x0004
        /*0022*/ 	.short	0x0020
        /*0024*/ 	.byte	0x00, 0xf5, 0x21, 0x00


	//----- nvinfo : EIATTR_KPARAM_INFO
	.align		4
.L_11:
        /*0028*/ 	.byte	0x04, 0x17
        /*002a*/ 	.short	(.L_13 - .L_12)
.L_12:
        /*002c*/ 	.word	0x00000000
        /*0030*/ 	.short	0x0003
        /*0032*/ 	.short	0x0018
        /*0034*/ 	.byte	0x00, 0xf5, 0x21, 0x00


	//----- nvinfo : EIATTR_KPARAM_INFO
	.align		4
.L_13:
        /*0038*/ 	.byte	0x04, 0x17
        /*003a*/ 	.short	(.L_15 - .L_14)
.L_14:
        /*003c*/ 	.word	0x00000000
        /*0040*/ 	.short	0x0002
        /*0042*/ 	.short	0x0010
        /*0044*/ 	.byte	0x00, 0xf5, 0x21, 0x00


	//----- nvinfo : EIATTR_KPARAM_INFO
	.align		4
.L_15:
        /*0048*/ 	.byte	0x04, 0x17
        /*004a*/ 	.short	(.L_17 - .L_16)
.L_16:
        /*004c*/ 	.word	0x00000000
        /*0050*/ 	.short	0x0001
        /*0052*/ 	.short	0x0008
        /*0054*/ 	.byte	0x00, 0xf5, 0x21, 0x00


	//----- nvinfo : EIATTR_KPARAM_INFO
	.align		4
.L_17:
        /*0058*/ 	.byte	0x04, 0x17
        /*005a*/ 	.short	(.L_19 - .L_18)
.L_18:
        /*005c*/ 	.word	0x00000000
        /*0060*/ 	.short	0x0000
        /*0062*/ 	.short	0x0000
        /*0064*/ 	.byte	0x00, 0xf5, 0x21, 0x00


	//----- nvinfo : EIATTR_SPARSE_MMA_MASK
	.align		4
.L_19:
        /*0068*/ 	.byte	0x03, 0x50
        /*006a*/ 	.short	0x0000


	//----- nvinfo : EIATTR_MAXREG_COUNT
	.align		4
        /*006c*/ 	.byte	0x03, 0x1b
        /*006e*/ 	.short	0x00ff


	//----- nvinfo : EIATTR_MERCURY_ISA_VERSION
	.align		4
        /*0070*/ 	.byte	0x03, 0x5f
        /*0072*/ 	.short	0x0101


	//----- nvinfo : EIATTR_VRC_CTA_INIT_COUNT
	.align		4
        /*0074*/ 	.byte	0x02, 0x4a
	.zero		1
	.zero		1


	//----- nvinfo : EIATTR_EXIT_INSTR_OFFSETS
	.align		4
        /*0078*/ 	.byte	0x04, 0x1c
        /*007a*/ 	.short	(.L_21 - .L_20)


	//   ....[0]....
.L_20:
        /*007c*/ 	.word	0x000000b0


	//   ....[1]....
        /*0080*/ 	.word	0x00000470


	//   ....[2]....
        /*0084*/ 	.word	0x000006d0


	//   ....[3]....
        /*0088*/ 	.word	0x00000900


	//   ....[4]....
        /*008c*/ 	.word	0x00000b20


	//   ....[5]....
        /*0090*/ 	.word	0x00000c10


	//   ....[6]....
        /*0094*/ 	.word	0x00000c40


	//   ....[7]....
        /*0098*/ 	.word	0x00000dd0


	//----- nvinfo : EIATTR_CRS_STACK_SIZE
	.align		4
.L_21:
        /*009c*/ 	.byte	0x04, 0x1e
        /*009e*/ 	.short	(.L_23 - .L_22)
.L_22:
        /*00a0*/ 	.word	0x00000000


	//----- nvinfo : EIATTR_CBANK_PARAM_SIZE
	.align		4
.L_23:
        /*00a4*/ 	.byte	0x03, 0x19
        /*00a6*/ 	.short	0x0030


	//----- nvinfo : EIATTR_PARAM_CBANK
	.align		4
        /*00a8*/ 	.byte	0x04, 0x0a
        /*00aa*/ 	.short	(.L_25 - .L_24)
	.align		4
.L_24:
        /*00ac*/ 	.word	index@(.nv.constant0._Z4blurPiS_S_S_S_S_)
        /*00b0*/ 	.short	0x0380
        /*00b2*/ 	.short	0x0030


	//----- nvinfo : EIATTR_SW_WAR
	.align		4
.L_25:
        /*00b4*/ 	.byte	0x04, 0x36
        /*00b6*/ 	.short	(.L_27 - .L_26)
.L_26:
        /*00b8*/ 	.word	0x00000008
.L_27:


//--------------------- .nv.callgraph             --------------------------
	.section	.nv.callgraph,"",@"SHT_CUDA_CALLGRAPH"
	.align	4
	.sectionentsize	8
	.align		4
        /*0000*/ 	.word	0x00000000
	.align		4
        /*0004*/ 	.word	0xffffffff
	.align		4
        /*0008*/ 	.word	0x00000000
	.align		4
        /*000c*/ 	.word	0xfffffffe
	.align		4
        /*0010*/ 	.word	0x00000000
	.align		4
        /*0014*/ 	.word	0xfffffffd
	.align		4
        /*0018*/ 	.word	0x00000000
	.align		4
        /*001c*/ 	.word	0xfffffffc


//--------------------- .text._Z4blurPiS_S_S_S_S_ --------------------------
	.section	.text._Z4blurPiS_S_S_S_S_,"ax",@progbits
	.align	128
        .global         _Z4blurPiS_S_S_S_S_
        .type           _Z4blurPiS_S_S_S_S_,@function
        .size           _Z4blurPiS_S_S_S_S_,(.L_x_6 - _Z4blurPiS_S_S_S_S_)
        .other          _Z4blurPiS_S_S_S_S_,@"STO_CUDA_ENTRY STV_DEFAULT"
_Z4blurPiS_S_S_S_S_:
.text._Z4blurPiS_S_S_S_S_:
[----:B------:R-:W-:Y:S01]  /*0000*/  LDC R1, c[0x0][0x37c] ;  /* 0x0000df00ff017b82 */ /* 0x000fe20000000800 */
[----:B------:R-:W0:Y:S07]  /*0010*/  S2R R3, SR_TID.Y ;  /* 0x0000000000037919 */ /* 0x000e2e0000002200 */
[----:B------:R-:W1:Y:S01]  /*0020*/  LDC R5, c[0x0][0x360] ;  /* 0x0000d800ff057b82 */ /* 0x000e620000000800 */
[----:B------:R-:W1:Y:S07]  /*0030*/  S2R R2, SR_TID.X ;  /* 0x0000000000027919 */ /* 0x000e6e0000002100 */
[----:B------:R-:W0:Y:S08]  /*0040*/  S2UR UR5, SR_CTAID.Y ;  /* 0x00000000000579c3 */ /* 0x000e300000002600 */
[----:B------:R-:W0:Y:S08]  /*0050*/  LDC R0, c[0x0][0x364] ;  /* 0x0000d900ff007b82 */ /* 0x000e300000000800 */
[----:B------:R-:W1:Y:S01]  /*0060*/  S2UR UR4, SR_CTAID.X ;  /* 0x00000000000479c3 */ /* 0x000e620000002500 */
[----:B0-----:R-:W-:-:S05]  /*0070*/  IMAD R0, R0, UR5, R3 ;  /* 0x0000000500007c24 */ /* 0x001fca000f8e0203 */
[----:B------:R-:W-:Y:S01]  /*0080*/  ISETP.GT.U32.AND P0, PT, R0, 0x208, PT ;  /* 0x000002080000780c */ /* 0x000fe20003f04070 */
[----:B-1----:R-:W-:-:S05]  /*0090*/  IMAD R5, R5, UR4, R2 ;  /* 0x0000000405057c24 */ /* 0x002fca000f8e0202 */
[----:B------:R-:W-:-:S13]  /*00a0*/  ISETP.GT.OR P0, PT, R5, 0x1ab, P0 ;  /* 0x000001ab0500780c */ /* 0x000fda0000704670 */
[----:B------:R-:W-:Y:S05]  /*00b0*/  @P0 EXIT ;  /* 0x000000000000094d */ /* 0x000fea0003800000 */
[C---:B------:R-:W-:Y:S01]  /*00c0*/  ISETP.NE.AND P0, PT, R0.reuse, 0x1ab, PT ;  /* 0x000001ab0000780c */ /* 0x040fe20003f05270 */
[----:B------:R-:W0:Y:S03]  /*00d0*/  LDCU.64 UR4, c[0x0][0x358] ;  /* 0x00006b00ff0477ac */ /* 0x000e260008000a00 */
[----:B------:R-:W-:-:S04]  /*00e0*/  ISETP.EQ.OR P1, PT, R0, RZ, !P0 ;  /* 0x000000ff0000720c */ /* 0x000fc80004722670 */
[----:B------:R-:W-:-:S13]  /*00f0*/  ISETP.EQ.OR P1, PT, R5, RZ, P1 ;  /* 0x000000ff0500720c */ /* 0x000fda0000f22670 */
[----:B0-----:R-:W-:Y:S05]  /*0100*/  @P1 BRA `(.L_x_0) ;  /* 0x0000000000dc1947 */ /* 0x001fea0003800000 */
[----:B------:R-:W0:Y:S01]  /*0110*/  LDC.64 R8, c[0x0][0x380] ;  /* 0x0000e000ff087b82 */ /* 0x000e220000000a00 */
[----:B------:R-:W1:Y:S01]  /*0120*/  LDCU.128 UR8, c[0x0][0x380] ;  /* 0x00007000ff0877ac */ /* 0x000e620008000c00 */
[----:B------:R-:W-:Y:S01]  /*0130*/  IMAD R5, R5, 0x209, RZ ;  /* 0x0000020905057824 */ /* 0x000fe200078e02ff */
[----:B------:R-:W2:Y:S04]  /*0140*/  LDCU.64 UR6, c[0x0][0x390] ;  /* 0x00007200ff0677ac */ /* 0x000ea80008000a00 */
[C---:B------:R-:W-:Y:S01]  /*0150*/  IADD3 R3, P0, PT, R0.reuse, R5, RZ ;  /* 0x0000000500037210 */ /* 0x040fe20007f1e0ff */
[----:B------:R-:W-:Y:S01]  /*0160*/  IMAD.IADD R0, R0, 0x1, R5 ;  /* 0x0000000100007824 */ /* 0x000fe200078e0205 */
[----:B------:R-:W3:Y:S02]  /*0170*/  LDC.64 R10, c[0x0][0x398] ;  /* 0x0000e600ff0a7b82 */ /* 0x000ee40000000a00 */
[----:B------:R-:W-:Y:S01]  /*0180*/  LEA.HI.X.SX32 R6, R5, RZ, 0x1, P0 ;  /* 0x000000ff05067211 */ /* 0x000fe200000f0eff */
[----:B------:R-:W-:Y:S01]  /*0190*/  IMAD.SHL.U32 R4, R3, 0x4, RZ ;  /* 0x0000000403047824 */ /* 0x000fe200078e00ff */
[----:B------:R-:W-:-:S02]  /*01a0*/  IADD3 R2, PT, PT, R0, -0x1, RZ ;  /* 0xffffffff00027810 */ /* 0x000fc40007ffe0ff */
[----:B------:R-:W-:Y:S02]  /*01b0*/  SHF.L.U64.HI R3, R3, 0x2, R6 ;  /* 0x0000000203037819 */ /* 0x000fe40000010206 */
[----:B------:R-:W4:Y:S01]  /*01c0*/  LDC.64 R6, c[0x0][0x388] ;  /* 0x0000e200ff067b82 */ /* 0x000f220000000a00 */
[----:B-1----:R-:W-:-:S04]  /*01d0*/  IADD3 R12, P0, PT, R4, UR8, RZ ;  /* 0x00000008040c7c10 */ /* 0x002fc8000ff1e0ff */
[----:B------:R-:W-:Y:S01]  /*01e0*/  IADD3.X R13, PT, PT, R3, UR9, RZ, P0, !PT ;  /* 0x00000009030d7c10 */ /* 0x000fe200087fe4ff */
[----:B0-----:R-:W-:-:S04]  /*01f0*/  IMAD.WIDE R8, R2, 0x4, R8 ;  /* 0x0000000402087825 */ /* 0x001fc800078e0208 */
[----:B------:R-:W5:Y:S04]  /*0200*/  LDG.E R12, desc[UR4][R12.64+0x4] ;  /* 0x000004040c0c7981 */ /* 0x000f68000c1e1900 */
[----:B------:R-:W5:Y:S04]  /*0210*/  LDG.E R5, desc[UR4][R8.64] ;  /* 0x0000000408057981 */ /* 0x000f68000c1e1900 */
[----:B------:R4:W5:Y:S01]  /*0220*/  LDG.E R14, desc[UR4][R8.64+0x8] ;  /* 0x00000804080e7981 */ /* 0x000962000c1e1900 */
[----:B---3--:R-:W-:-:S04]  /*0230*/  IMAD.WIDE R10, R0, 0x4, R10 ;  /* 0x00000004000a7825 */ /* 0x008fc800078e020a */
[----:B----4-:R-:W-:Y:S02]  /*0240*/  IMAD.WIDE R8, R2, 0x4, R6 ;  /* 0x0000000402087825 */ /* 0x010fe400078e0206 */
[----:B------:R-:W0:Y:S01]  /*0250*/  LDC.64 R6, c[0x0][0x390] ;  /* 0x0000e400ff067b82 */ /* 0x000e220000000a00 */
[----:B-----5:R-:W-:-:S05]  /*0260*/  IADD3 R14, PT, PT, R14, R5, R12 ;  /* 0x000000050e0e7210 */ /* 0x020fca0007ffe00c */
[----:B------:R-:W-:-:S05]  /*0270*/  IMAD.IADD R5, R5, 0x1, R14 ;  /* 0x0000000105057824 */ /* 0x000fca00078e020e */
[----:B------:R-:W-:Y:S02]  /*0280*/  SHF.R.S32.HI R16, RZ, 0x1f, R5 ;  /* 0x0000001fff107819 */ /* 0x000fe40000011405 */
[----:B------:R-:W-:Y:S02]  /*0290*/  IADD3 R14, P0, PT, R4, UR10, RZ ;  /* 0x0000000a040e7c10 */ /* 0x000fe4000ff1e0ff */
[----:B------:R-:W-:Y:S02]  /*02a0*/  LEA.HI R16, R16, R5, RZ, 0x2 ;  /* 0x0000000510107211 */ /* 0x000fe400078f10ff */
[----:B------:R-:W-:Y:S02]  /*02b0*/  IADD3.X R15, PT, PT, R3, UR11, RZ, P0, !PT ;  /* 0x0000000b030f7c10 */ /* 0x000fe400087fe4ff */
[----:B------:R-:W-:Y:S02]  /*02c0*/  SHF.R.S32.HI R5, RZ, 0x2, R16 ;  /* 0x00000002ff057819 */ /* 0x000fe40000011410 */
[----:B------:R-:W1:Y:S03]  /*02d0*/  LDC.64 R16, c[0x0][0x3a0] ;  /* 0x0000e800ff107b82 */ /* 0x000e660000000a00 */
[----:B------:R1:W-:Y:S04]  /*02e0*/  STG.E desc[UR4][R10.64], R5 ;  /* 0x000000050a007986 */ /* 0x0003e8000c101904 */
[----:B------:R-:W3:Y:S04]  /*02f0*/  LDG.E R14, desc[UR4][R14.64+0x4] ;  /* 0x000004040e0e7981 */ /* 0x000ee8000c1e1900 */
[----:B------:R-:W3:Y:S04]  /*0300*/  LDG.E R13, desc[UR4][R8.64] ;  /* 0x00000004080d7981 */ /* 0x000ee8000c1e1900 */
[----:B------:R-:W3:Y:S01]  /*0310*/  LDG.E R12, desc[UR4][R8.64+0x8] ;  /* 0x00000804080c7981 */ /* 0x000ee2000c1e1900 */
[----:B0-----:R-:W-:Y:S01]  /*0320*/  IMAD.WIDE R6, R2, 0x4, R6 ;  /* 0x0000000402067825 */ /* 0x001fe200078e0206 */
[----:B---3--:R-:W-:-:S05]  /*0330*/  IADD3 R12, PT, PT, R12, R13, R14 ;  /* 0x0000000d0c0c7210 */ /* 0x008fca0007ffe00e */
[----:B------:R-:W-:-:S05]  /*0340*/  IMAD.IADD R13, R13, 0x1, R12 ;  /* 0x000000010d0d7824 */ /* 0x000fca00078e020c */
[----:B------:R-:W-:Y:S02]  /*0350*/  SHF.R.S32.HI R18, RZ, 0x1f, R13 ;  /* 0x0000001fff127819 */ /* 0x000fe4000001140d */
[----:B--2---:R-:W-:Y:S02]  /*0360*/  IADD3 R12, P0, PT, R4, UR6, RZ ;  /* 0x00000006040c7c10 */ /* 0x004fe4000ff1e0ff */
[----:B------:R-:W-:Y:S01]  /*0370*/  LEA.HI R18, R18, R13, RZ, 0x2 ;  /* 0x0000000d12127211 */ /* 0x000fe200078f10ff */
[C---:B-1----:R-:W-:Y:S01]  /*0380*/  IMAD.WIDE R4, R0.reuse, 0x4, R16 ;  /* 0x0000000400047825 */ /* 0x042fe200078e0210 */
[----:B------:R-:W-:Y:S02]  /*0390*/  IADD3.X R13, PT, PT, R3, UR7, RZ, P0, !PT ;  /* 0x00000007030d7c10 */ /* 0x000fe400087fe4ff */
[----:B------:R-:W-:Y:S01]  /*03a0*/  SHF.R.S32.HI R9, RZ, 0x2, R18 ;  /* 0x00000002ff097819 */ /* 0x000fe20000011412 */
[----:B------:R-:W0:Y:S04]  /*03b0*/  LDC.64 R2, c[0x0][0x3a8] ;  /* 0x0000ea00ff027b82 */ /* 0x000e280000000a00 */
[----:B------:R-:W-:Y:S04]  /*03c0*/  STG.E desc[UR4][R4.64], R9 ;  /* 0x0000000904007986 */ /* 0x000fe8000c101904 */
[----:B------:R-:W2:Y:S04]  /*03d0*/  LDG.E R12, desc[UR4][R12.64+0x4] ;  /* 0x000004040c0c7981 */ /* 0x000ea8000c1e1900 */
[----:B------:R-:W2:Y:S04]  /*03e0*/  LDG.E R11, desc[UR4][R6.64] ;  /* 0x00000004060b7981 */ /* 0x000ea8000c1e1900 */
[----:B------:R-:W2:Y:S01]  /*03f0*/  LDG.E R8, desc[UR4][R6.64+0x8] ;  /* 0x0000080406087981 */ /* 0x000ea2000c1e1900 */
[----:B0-----:R-:W-:Y:S01]  /*0400*/  IMAD.WIDE R2, R0, 0x4, R2 ;  /* 0x0000000400027825 */ /* 0x001fe200078e0202 */
[----:B--2---:R-:W-:-:S04]  /*0410*/  IADD3 R8, PT, PT, R8, R11, R12 ;  /* 0x0000000b08087210 */ /* 0x004fc80007ffe00c */
[----:B------:R-:W-:-:S04]  /*0420*/  IADD3 R8, PT, PT, R11, R8, RZ ;  /* 0x000000080b087210 */ /* 0x000fc80007ffe0ff */
[----:B------:R-:W-:-:S04]  /*0430*/  SHF.R.S32.HI R11, RZ, 0x1f, R8 ;  /* 0x0000001fff0b7819 */ /* 0x000fc80000011408 */
[----:B------:R-:W-:-:S04]  /*0440*/  LEA.HI R11, R11, R8, RZ, 0x2 ;  /* 0x000000080b0b7211 */ /* 0x000fc800078f10ff */
[----:B------:R-:W-:-:S05]  /*0450*/  SHF.R.S32.HI R11, RZ, 0x2, R11 ;  /* 0x00000002ff0b7819 */ /* 0x000fca000001140b */
[----:B------:R-:W-:Y:S01]  /*0460*/  STG.E desc[UR4][R2.64], R11 ;  /* 0x0000000b02007986 */ /* 0x000fe2000c101904 */
[----:B------:R-:W-:Y:S05]  /*0470*/  EXIT ;  /* 0x000000000000794d */ /* 0x000fea0003800000 */
.L_x_0:
[----:B------:R-:W-:-:S04]  /*0480*/  ISETP.EQ.OR P0, PT, R0, RZ, !P0 ;  /* 0x000000ff0000720c */ /* 0x000fc80004702670 */
[----:B------:R-:W-:-:S13]  /*0490*/  ISETP.NE.OR P0, PT, R5, RZ, P0 ;  /* 0x000000ff0500720c */ /* 0x000fda0000705670 */
[----:B------:R-:W-:Y:S05]  /*04a0*/  @P0 BRA `(.L_x_1) ;  /* 0x00000000008c0947 */ /* 0x000fea0003800000 */
[----:B------:R-:W0:Y:S01]  /*04b0*/  LDC.64 R6, c[0x0][0x380] ;  /* 0x0000e000ff067b82 */ /* 0x000e220000000a00 */
[----:B------:R-:W-:-:S07]  /*04c0*/  VIADD R2, R0, 0xffffffff ;  /* 0xffffffff00027836 */ /* 0x000fce0000000000 */
[----:B------:R-:W1:Y:S08]  /*04d0*/  LDC.64 R12, c[0x0][0x388] ;  /* 0x0000e200ff0c7b82 */ /* 0x000e700000000a00 */
[----:B------:R-:W2:Y:S01]  /*04e0*/  LDC.64 R8, c[0x0][0x398] ;  /* 0x0000e600ff087b82 */ /* 0x000ea20000000a00 */
[----:B0-----:R-:W-:-:S07]  /*04f0*/  IMAD.WIDE.U32 R4, R0, 0x4, R6 ;  /* 0x0000000400047825 */ /* 0x001fce00078e0006 */
[----:B------:R-:W0:Y:S01]  /*0500*/  LDC.64 R14, c[0x0][0x390] ;  /* 0x0000e400ff0e7b82 */ /* 0x000e220000000a00 */
[----:B------:R-:W-:Y:S01]  /*0510*/  IMAD.WIDE.U32 R6, R2, 0x4, R6 ;  /* 0x0000000402067825 */ /* 0x000fe200078e0006 */
[----:B------:R-:W3:Y:S05]  /*0520*/  LDG.E R4, desc[UR4][R4.64+0x4] ;  /* 0x0000040404047981 */ /* 0x000eea000c1e1900 */
[----:B------:R-:W3:Y:S01]  /*0530*/  LDG.E R7, desc[UR4][R6.64] ;  /* 0x0000000406077981 */ /* 0x000ee2000c1e1900 */
[----:B-1----:R-:W-:-:S04]  /*0540*/  IMAD.WIDE.U32 R10, R0, 0x4, R12 ;  /* 0x00000004000a7825 */ /* 0x002fc800078e000c */
[----:B------:R-:W-:-:S04]  /*0550*/  IMAD.WIDE.U32 R12, R2, 0x4, R12 ;  /* 0x00000004020c7825 */ /* 0x000fc800078e000c */
[----:B--2---:R-:W-:-:S04]  /*0560*/  IMAD.WIDE.U32 R8, R0, 0x4, R8 ;  /* 0x0000000400087825 */ /* 0x004fc800078e0008 */
[----:B---3--:R-:W-:Y:S02]  /*0570*/  IMAD R3, R4, 0x2, R7 ;  /* 0x0000000204037824 */ /* 0x008fe400078e0207 */
[----:B------:R-:W1:Y:S02]  /*0580*/  LDC.64 R4, c[0x0][0x3a0] ;  /* 0x0000e800ff047b82 */ /* 0x000e640000000a00 */
[----:B------:R-:W-:-:S05]  /*0590*/  IMAD.HI R3, R3, 0x55555556, RZ ;  /* 0x5555555603037827 */ /* 0x000fca00078e02ff */
[----:B------:R-:W-:-:S05]  /*05a0*/  LEA.HI R17, R3, R3, RZ, 0x1 ;  /* 0x0000000303117211 */ /* 0x000fca00078f08ff */
[----:B------:R2:W-:Y:S04]  /*05b0*/  STG.E desc[UR4][R8.64], R17 ;  /* 0x0000001108007986 */ /* 0x0005e8000c101904 */
[----:B------:R-:W3:Y:S04]  /*05c0*/  LDG.E R10, desc[UR4][R10.64+0x4] ;  /* 0x000004040a0a7981 */ /* 0x000ee8000c1e1900 */
[----:B------:R-:W3:Y:S01]  /*05d0*/  LDG.E R13, desc[UR4][R12.64] ;  /* 0x000000040c0d7981 */ /* 0x000ee2000c1e1900 */
[C---:B0-----:R-:W-:Y:S01]  /*05e0*/  IMAD.WIDE.U32 R6, R0.reuse, 0x4, R14 ;  /* 0x0000000400067825 */ /* 0x041fe200078e000e */
[----:B--2---:R-:W0:Y:S03]  /*05f0*/  LDC.64 R8, c[0x0][0x3a8] ;  /* 0x0000ea00ff087b82 */ /* 0x004e260000000a00 */
[----:B-1----:R-:W-:Y:S01]  /*0600*/  IMAD.WIDE.U32 R4, R0, 0x4, R4 ;  /* 0x0000000400047825 */ /* 0x002fe200078e0004 */
[----:B---3--:R-:W-:-:S05]  /*0610*/  LEA R3, R10, R13, 0x1 ;  /* 0x0000000d0a037211 */ /* 0x008fca00078e08ff */
[----:B------:R-:W-:-:S05]  /*0620*/  IMAD.HI R3, R3, 0x55555556, RZ ;  /* 0x5555555603037827 */ /* 0x000fca00078e02ff */
[----:B------:R-:W-:Y:S01]  /*0630*/  LEA.HI R19, R3, R3, RZ, 0x1 ;  /* 0x0000000303137211 */ /* 0x000fe200078f08ff */
[----:B------:R-:W-:-:S04]  /*0640*/  IMAD.WIDE.U32 R2, R2, 0x4, R14 ;  /* 0x0000000402027825 */ /* 0x000fc800078e000e */
[----:B------:R-:W-:Y:S04]  /*0650*/  STG.E desc[UR4][R4.64], R19 ;  /* 0x0000001304007986 */ /* 0x000fe8000c101904 */
[----:B------:R-:W2:Y:S04]  /*0660*/  LDG.E R6, desc[UR4][R6.64+0x4] ;  /* 0x0000040406067981 */ /* 0x000ea8000c1e1900 */
[----:B------:R-:W2:Y:S01]  /*0670*/  LDG.E R3, desc[UR4][R2.64] ;  /* 0x0000000402037981 */ /* 0x000ea2000c1e1900 */
[----:B0-----:R-:W-:-:S04]  /*0680*/  IMAD.WIDE.U32 R8, R0, 0x4, R8 ;  /* 0x0000000400087825 */ /* 0x001fc800078e0008 */
[----:B--2---:R-:W-:-:S04]  /*0690*/  IMAD R10, R6, 0x2, R3 ;  /* 0x00000002060a7824 */ /* 0x004fc800078e0203 */
[----:B------:R-:W-:-:S05]  /*06a0*/  IMAD.HI R10, R10, 0x55555556, RZ ;  /* 0x555555560a0a7827 */ /* 0x000fca00078e02ff */
[----:B------:R-:W-:-:S05]  /*06b0*/  LEA.HI R11, R10, R10, RZ, 0x1 ;  /* 0x0000000a0a0b7211 */ /* 0x000fca00078f08ff */
[----:B------:R-:W-:Y:S01]  /*06c0*/  STG.E desc[UR4][R8.64], R11 ;  /* 0x0000000b08007986 */ /* 0x000fe2000c101904 */
[----:B------:R-:W-:Y:S05]  /*06d0*/  EXIT ;  /* 0x000000000000794d */ /* 0x000fea0003800000 */
.L_x_1:
[----:B------:R-:W-:-:S04]  /*06e0*/  ISETP.NE.AND P0, PT, R5, RZ, PT ;  /* 0x000000ff0500720c */ /* 0x000fc80003f05270 */
[----:B------:R-:W-:-:S13]  /*06f0*/  ISETP.NE.OR P1, PT, R0, RZ, !P0 ;  /* 0x000000ff0000720c */ /* 0x000fda0004725670 */
[----:B------:R-:W-:Y:S05]  /*0700*/  @P1 BRA `(.L_x_2) ;  /* 0x0000000000801947 */ /* 0x000fea0003800000 */
[----:B------:R-:W0:Y:S01]  /*0710*/  LDC.64 R2, c[0x0][0x380] ;  /* 0x0000e000ff027b82 */ /* 0x000e220000000a00 */
[----:B------:R-:W-:-:S07]  /*0720*/  IMAD R0, R5, 0x209, RZ ;  /* 0x0000020905007824 */ /* 0x000fce00078e02ff */
[----:B------:R-:W1:Y:S08]  /*0730*/  LDC.64 R4, c[0x0][0x398] ;  /* 0x0000e600ff047b82 */ /* 0x000e700000000a00 */
[----:B------:R-:W2:Y:S01]  /*0740*/  LDC.64 R6, c[0x0][0x388] ;  /* 0x0000e200ff067b82 */ /* 0x000ea20000000a00 */
[----:B0-----:R-:W-:-:S05]  /*0750*/  IMAD.WIDE R2, R0, 0x4, R2 ;  /* 0x0000000400027825 */ /* 0x001fca00078e0202 */
[----:B------:R-:W3:Y:S04]  /*0760*/  LDG.E R8, desc[UR4][R2.64+0x4] ;  /* 0x0000040402087981 */ /* 0x000ee8000c1e1900 */
[----:B------:R0:W3:Y:S01]  /*0770*/  LDG.E R9, desc[UR4][R2.64+-0x4] ;  /* 0xfffffc0402097981 */ /* 0x0000e2000c1e1900 */
[----:B-1----:R-:W-:-:S04]  /*0780*/  IMAD.WIDE R4, R0, 0x4, R4 ;  /* 0x0000000400047825 */ /* 0x002fc800078e0204 */
[----:B--2---:R-:W-:Y:S01]  /*0790*/  IMAD.WIDE R6, R0, 0x4, R6 ;  /* 0x0000000400067825 */ /* 0x004fe200078e0206 */
[----:B0-----:R-:W0:Y:S03]  /*07a0*/  LDC.64 R2, c[0x0][0x3a0] ;  /* 0x0000e800ff027b82 */ /* 0x001e260000000a00 */
[----:B---3--:R-:W-:-:S04]  /*07b0*/  IMAD R8, R8, 0x2, R9 ;  /* 0x0000000208087824 */ /* 0x008fc800078e0209 */
[----:B------:R-:W-:-:S05]  /*07c0*/  IMAD.HI R8, R8, 0x55555556, RZ ;  /* 0x5555555608087827 */ /* 0x000fca00078e02ff */
[----:B------:R-:W-:Y:S02]  /*07d0*/  LEA.HI R11, R8, R8, RZ, 0x1 ;  /* 0x00000008080b7211 */ /* 0x000fe400078f08ff */
[----:B------:R-:W1:Y:S03]  /*07e0*/  LDC.64 R8, c[0x0][0x390] ;  /* 0x0000e400ff087b82 */ /* 0x000e660000000a00 */
[----:B------:R2:W-:Y:S04]  /*07f0*/  STG.E desc[UR4][R4.64], R11 ;  /* 0x0000000b04007986 */ /* 0x0005e8000c101904 */
[----:B------:R-:W3:Y:S04]  /*0800*/  LDG.E R10, desc[UR4][R6.64+0x4] ;  /* 0x00000404060a7981 */ /* 0x000ee8000c1e1900 */
[----:B------:R-:W3:Y:S01]  /*0810*/  LDG.E R13, desc[UR4][R6.64+-0x4] ;  /* 0xfffffc04060d7981 */ /* 0x000ee2000c1e1900 */
[C---:B0-----:R-:W-:Y:S01]  /*0820*/  IMAD.WIDE R2, R0.reuse, 0x4, R2 ;  /* 0x0000000400027825 */ /* 0x041fe200078e0202 */
[----:B--2---:R-:W0:Y:S03]  /*0830*/  LDC.64 R4, c[0x0][0x3a8] ;  /* 0x0000ea00ff047b82 */ /* 0x004e260000000a00 */
[----:B-1----:R-:W-:Y:S01]  /*0840*/  IMAD.WIDE R8, R0, 0x4, R8 ;  /* 0x0000000400087825 */ /* 0x002fe200078e0208 */
[----:B---3--:R-:W-:-:S05]  /*0850*/  LEA R10, R10, R13, 0x1 ;  /* 0x0000000d0a0a7211 */ /* 0x008fca00078e08ff */
[----:B------:R-:W-:-:S05]  /*0860*/  IMAD.HI R10, R10, 0x55555556, RZ ;  /* 0x555555560a0a7827 */ /* 0x000fca00078e02ff */
[----:B------:R-:W-:-:S05]  /*0870*/  LEA.HI R13, R10, R10, RZ, 0x1 ;  /* 0x0000000a0a0d7211 */ /* 0x000fca00078f08ff */
[----:B------:R-:W-:Y:S04]  /*0880*/  STG.E desc[UR4][R2.64], R13 ;  /* 0x0000000d02007986 */ /* 0x000fe8000c101904 */
[----:B------:R-:W2:Y:S04]  /*0890*/  LDG.E R10, desc[UR4][R8.64+0x4] ;  /* 0x00000404080a7981 */ /* 0x000ea8000c1e1900 */
[----:B------:R-:W2:Y:S01]  /*08a0*/  LDG.E R11, desc[UR4][R8.64+-0x4] ;  /* 0xfffffc04080b7981 */ /* 0x000ea2000c1e1900 */
[----:B0-----:R-:W-:-:S04]  /*08b0*/  IMAD.WIDE R4, R0, 0x4, R4 ;  /* 0x0000000400047825 */ /* 0x001fc800078e0204 */
[----:B--2---:R-:W-:-:S04]  /*08c0*/  IMAD R10, R10, 0x2, R11 ;  /* 0x000000020a0a7824 */ /* 0x004fc800078e020b */
[----:B------:R-:W-:-:S05]  /*08d0*/  IMAD.HI R10, R10, 0x55555556, RZ ;  /* 0x555555560a0a7827 */ /* 0x000fca00078e02ff */
[----:B------:R-:W-:-:S05]  /*08e0*/  LEA.HI R7, R10, R10, RZ, 0x1 ;  /* 0x0000000a0a077211 */ /* 0x000fca00078f08ff */
[----:B------:R-:W-:Y:S01]  /*08f0*/  STG.E desc[UR4][R4.64], R7 ;  /* 0x0000000704007986 */ /* 0x000fe2000c101904 */
[----:B------:R-:W-:Y:S05]  /*0900*/  EXIT ;  /* 0x000000000000794d */ /* 0x000fea0003800000 */
.L_x_2:
[----:B------:R-:W-:-:S13]  /*0910*/  ISETP.NE.OR P0, PT, R0, 0x1ab, !P0 ;  /* 0x000001ab0000780c */ /* 0x000fda0004705670 */
        /* <DEDUP_REMOVED lines=33> */
.L_x_3:
[----:B------:R-:W-:-:S13]  /*0b30*/  LOP3.LUT P0, RZ, R5, R0, RZ, 0xfc, !PT ;  /* 0x0000000005ff7212 */ /* 0x000fda000780fcff */
[----:B------:R-:W-:Y:S05]  /*0b40*/  @P0 BRA `(.L_x_4) ;  /* 0x0000000000340947 */ /* 0x000fea0003800000 */
[----:B------:R-:W0:Y:S02]  /*0b50*/  LDC.64 R8, c[0x0][0x380] ;  /* 0x0000e000ff087b82 */ /* 0x000e240000000a00 */
[----:B0-----:R-:W2:Y:S06]  /*0b60*/  LDG.E R9, desc[UR4][R8.64+0x4] ;  /* 0x0000040408097981 */ /* 0x001eac000c1e1900 */
[----:B------:R-:W2:Y:S08]  /*0b70*/  LDC.64 R2, c[0x0][0x398] ;  /* 0x0000e600ff027b82 */ /* 0x000eb00000000a00 */
[----:B------:R-:W0:Y:S08]  /*0b80*/  LDC.64 R10, c[0x0][0x388] ;  /* 0x0000e200ff0a7b82 */ /* 0x000e300000000a00 */
[----:B------:R-:W1:Y:S01]  /*0b90*/  LDC.64 R4, c[0x0][0x3a0] ;  /* 0x0000e800ff047b82 */ /* 0x000e620000000a00 */
[----:B--2---:R-:W-:Y:S04]  /*0ba0*/  STG.E desc[UR4][R2.64], R9 ;  /* 0x0000000902007986 */ /* 0x004fe8000c101904 */
[----:B0-----:R-:W1:Y:S03]  /*0bb0*/  LDG.E R11, desc[UR4][R10.64+0x4] ;  /* 0x000004040a0b7981 */ /* 0x001e66000c1e1900 */
[----:B------:R-:W0:Y:S08]  /*0bc0*/  LDC.64 R12, c[0x0][0x390] ;  /* 0x0000e400ff0c7b82 */ /* 0x000e300000000a00 */
[----:B------:R-:W2:Y:S01]  /*0bd0*/  LDC.64 R6, c[0x0][0x3a8] ;  /* 0x0000ea00ff067b82 */ /* 0x000ea20000000a00 */
[----:B-1----:R-:W-:Y:S04]  /*0be0*/  STG.E desc[UR4][R4.64], R11 ;  /* 0x0000000b04007986 */ /* 0x002fe8000c101904 */
[----:B0-----:R-:W2:Y:S04]  /*0bf0*/  LDG.E R13, desc[UR4][R12.64+0x4] ;  /* 0x000004040c0d7981 */ /* 0x001ea8000c1e1900 */
[----:B--2---:R-:W-:Y:S01]  /*0c00*/  STG.E desc[UR4][R6.64], R13 ;  /* 0x0000000d06007986 */ /* 0x004fe2000c101904 */
[----:B------:R-:W-:Y:S05]  /*0c10*/  EXIT ;  /* 0x000000000000794d */ /* 0x000fea0003800000 */
.L_x_4:
[----:B------:R-:W-:-:S04]  /*0c20*/  ISETP.NE.AND P0, PT, R0, 0x1ab, PT ;  /* 0x000001ab0000780c */ /* 0x000fc80003f05270 */
[----:B------:R-:W-:-:S13]  /*0c30*/  ISETP.NE.OR P0, PT, R5, RZ, P0 ;  /* 0x000000ff0500720c */ /* 0x000fda0000705670 */
[----:B------:R-:W-:Y:S05]  /*0c40*/  @P0 EXIT ;  /* 0x000000000000094d */ /* 0x000fea0003800000 */
[----:B------:R-:W0:Y:S02]  /*0c50*/  LDC.64 R2, c[0x0][0x380] ;  /* 0x0000e000ff027b82 */ /* 0x000e240000000a00 */
[----:B0-----:R-:W2:Y:S04]  /*0c60*/  LDG.E R0, desc[UR4][R2.64+0x6a8] ;  /* 0x0006a80402007981 */ /* 0x001ea8000c1e1900 */
[----:B------:R-:W2:Y:S02]  /*0c70*/  LDG.E R9, desc[UR4][R2.64+0x6b0] ;  /* 0x0006b00402097981 */ /* 0x000ea4000c1e1900 */
[----:B------:R-:W0:Y:S08]  /*0c80*/  LDC.64 R4, c[0x0][0x398] ;  /* 0x0000e600ff047b82 */ /* 0x000e300000000a00 */
[----:B------:R-:W1:Y:S01]  /*0c90*/  LDC.64 R6, c[0x0][0x388] ;  /* 0x0000e200ff067b82 */ /* 0x000e620000000a00 */
[----:B--2---:R-:W-:-:S04]  /*0ca0*/  IADD3 R0, PT, PT, R0, R9, RZ ;  /* 0x0000000900007210 */ /* 0x004fc80007ffe0ff */
[----:B------:R-:W-:-:S04]  /*0cb0*/  LEA.HI R0, R0, R0, RZ, 0x1 ;  /* 0x0000000000007211 */ /* 0x000fc800078f08ff */
[----:B------:R-:W-:-:S05]  /*0cc0*/  SHF.R.S32.HI R13, RZ, 0x1, R0 ;  /* 0x00000001ff0d7819 */ /* 0x000fca0000011400 */
[----:B0-----:R0:W-:Y:S04]  /*0cd0*/  STG.E desc[UR4][R4.64+0x6ac], R13 ;  /* 0x0006ac0d04007986 */ /* 0x0011e8000c101904 */
[----:B-1----:R-:W2:Y:S04]  /*0ce0*/  LDG.E R0, desc[UR4][R6.64+0x6a8] ;  /* 0x0006a80406007981 */ /* 0x002ea8000c1e1900 */
[----:B------:R-:W2:Y:S01]  /*0cf0*/  LDG.E R15, desc[UR4][R6.64+0x6b0] ;  /* 0x0006b004060f7981 */ /* 0x000ea2000c1e1900 */
[----:B------:R-:W1:Y:S08]  /*0d00*/  LDC.64 R8, c[0x0][0x3a0] ;  /* 0x0000e800ff087b82 */ /* 0x000e700000000a00 */
[----:B------:R-:W3:Y:S01]  /*0d10*/  LDC.64 R10, c[0x0][0x390] ;  /* 0x0000e400ff0a7b82 */ /* 0x000ee20000000a00 */
[----:B--2---:R-:W-:-:S05]  /*0d20*/  IMAD.IADD R0, R0, 0x1, R15 ;  /* 0x0000000100007824 */ /* 0x004fca00078e020f */
[----:B------:R-:W-:-:S04]  /*0d30*/  LEA.HI R0, R0, R0, RZ, 0x1 ;  /* 0x0000000000007211 */ /* 0x000fc800078f08ff */
[----:B------:R-:W-:-:S05]  /*0d40*/  SHF.R.S32.HI R15, RZ, 0x1, R0 ;  /* 0x00000001ff0f7819 */ /* 0x000fca0000011400 */
[----:B-1----:R-:W-:Y:S04]  /*0d50*/  STG.E desc[UR4][R8.64+0x6ac], R15 ;  /* 0x0006ac0f08007986 */ /* 0x002fe8000c101904 */
[----:B---3--:R-:W2:Y:S04]  /*0d60*/  LDG.E R0, desc[UR4][R10.64+0x6a8] ;  /* 0x0006a8040a007981 */ /* 0x008ea8000c1e1900 */
[----:B------:R-:W2:Y:S01]  /*0d70*/  LDG.E R17, desc[UR4][R10.64+0x6b0] ;  /* 0x0006b0040a117981 */ /* 0x000ea2000c1e1900 */
[----:B------:R-:W1:Y:S01]  /*0d80*/  LDC.64 R2, c[0x0][0x3a8] ;  /* 0x0000ea00ff027b82 */ /* 0x000e620000000a00 */
[----:B--2---:R-:W-:-:S04]  /*0d90*/  IADD3 R0, PT, PT, R0, R17, RZ ;  /* 0x0000001100007210 */ /* 0x004fc80007ffe0ff */
[----:B------:R-:W-:-:S04]  /*0da0*/  LEA.HI R0, R0, R0, RZ, 0x1 ;  /* 0x0000000000007211 */ /* 0x000fc800078f08ff */
[----:B0-----:R-:W-:-:S05]  /*0db0*/  SHF.R.S32.HI R5, RZ, 0x1, R0 ;  /* 0x00000001ff057819 */ /* 0x001fca0000011400 */
[----:B-1----:R-:W-:Y:S01]  /*0dc0*/  STG.E desc[UR4][R2.64+0x6ac], R5 ;  /* 0x0006ac0502007986 */ /* 0x002fe2000c101904 */
[----:B------:R-:W-:Y:S05]  /*0dd0*/  EXIT ;  /* 0x000000000000794d */ /* 0x000fea0003800000 */
.L_x_5:
[----:B------:R-:W-:-:S00]  /*0de0*/  BRA `(.L_x_5) ;  /* 0xfffffffc00fc7947 */ /* 0x000fc0000383ffff */
[----:B------:R-:W-:-:S00]  /*0df0*/  NOP ;  /* 0x0000000000007918 */ /* 0x000fc00000000000 */
        /* <DEDUP_REMOVED lines=8> */
.L_x_6:


//--------------------- .nv.shared.reserved.0     --------------------------
	.section	.nv.shared.reserved.0,"aw",@nobits
	.weak		__nv_reservedSMEM_offset_0_alias
	.size		__nv_reservedSMEM_offset_0_alias, 0, 64
	.other		__nv_reservedSMEM_offset_0_alias,@"STO_CUDA_RESERVED_SHARED STV_DEFAULT"
__nv_reservedSMEM_offset_0_alias:
	.zero		0
	.zero		64


//--------------------- .nv.constant0._Z4blurPiS_S_S_S_S_ --------------------------
	.section	.nv.constant0._Z4blurPiS_S_S_S_S_,"a",@progbits
	.sectionflags	@""
	.align	4
.nv.constant0._Z4blurPiS_S_S_S_S_:
	.zero		944


//--------------------- SYMBOLS --------------------------

	.type		.nv.reservedSmem.offset0,@object
	.size		.nv.reservedSmem.offset0,0x4
